//
// Generated by NVIDIA NVVM Compiler
//
// Compiler Build ID: CL-36424714
// Cuda compilation tools, release 13.0, V13.0.88
// Based on NVVM 20.0.0
//

.version 9.0
.target sm_100
.address_size 64

	// .globl	_Z5dummyPi

.visible .entry _Z5dummyPi(
	.param .u64 .ptr .align 1 _Z5dummyPi_param_0
)
{
	.reg .b32 	%r<2>;
	.reg .b64 	%rd<5>;

	ld.param.u64 	%rd1, [_Z5dummyPi_param_0];
	cvta.to.global.u64 	%rd2, %rd1;
	mov.u32 	%r1, %tid.x;
	mul.wide.u32 	%rd3, %r1, 4;
	add.s64 	%rd4, %rd2, %rd3;
	st.global.u32 	[%rd4], %r1;
	ret;

}


// ===== COMPILED SASS (sm_100) =====

	.target	sm_100

	.elftype	@"ET_EXEC"


//--------------------- .note.nv.tkinfo           --------------------------
	.section	.note.nv.tkinfo,"",@"SHT_NOTE"
	.sectionflags	@"SHF_NOTE_NV_TKINFO"
	.tkinfo
        /*0018*/ 	.word	0x00000002
        /*0030*/ 	.string	""
        /*0030*/ 	.string	"ptxas"
        /*0030*/ 	.string	"Cuda compilation tools, release 13.0, V13.0.88"
        /*0030*/ 	.string	"Build cuda_13.0.r13.0/compiler.36424714_0"
        /*0030*/ 	.string	"-arch sm_100 -m 64 "



//--------------------- .note.nv.cuinfo           --------------------------
	.section	.note.nv.cuinfo,"",@"SHT_NOTE"
	.sectionflags	@"SHF_NOTE_NV_CUINFO"
        /*0018*/ 	.short	0x0002
        /*001a*/ 	.short	0x0064
        /*001c*/ 	.short	0x0082
	.zero		2


//--------------------- .nv.info                  --------------------------
	.section	.nv.info,"",@"SHT_CUDA_INFO"
	.align	4


	//----- nvinfo : EIATTR_REGCOUNT
	.align		4
        /*0000*/ 	.byte	0x04, 0x2f
        /*0002*/ 	.short	(.L_1 - .L_0)
	.align		4
.L_0:
        /*0004*/ 	.word	index@(_Z5dummyPi)
        /*0008*/ 	.word	0x00000008


	//----- nvinfo : EIATTR_FRAME_SIZE
	.align		4
.L_1:
        /*000c*/ 	.byte	0x04, 0x11
        /*000e*/ 	.short	(.L_3 - .L_2)
	.align		4
.L_2:
        /*0010*/ 	.word	index@(_Z5dummyPi)
        /*0014*/ 	.word	0x00000000


	//----- nvinfo : EIATTR_MIN_STACK_SIZE
	.align		4
.L_3:
        /*0018*/ 	.byte	0x04, 0x12
        /*001a*/ 	.short	(.L_5 - .L_4)
	.align		4
.L_4:
        /*001c*/ 	.word	index@(_Z5dummyPi)
        /*0020*/ 	.word	0x00000000
.L_5:


//--------------------- .nv.compat                --------------------------
	.section	.nv.compat,"",@"SHT_CUDA_COMPAT_INFO"
	.align	4
        /*0000*/ 	.byte	0x02, 0x09, 0x00, 0x00, 0x02, 0x02, 0x01, 0x00, 0x02, 0x05, 0x05, 0x00, 0x03, 0x07, 0x01, 0x01
        /*0010*/ 	.byte	0x02, 0x03, 0x00, 0x00, 0x02, 0x06, 0x01, 0x00, 0x04, 0x0b, 0x08, 0x00, 0x09, 0x00, 0x00, 0x00
        /*0020*/ 	.byte	0x00, 0x00, 0x00, 0x00


//--------------------- .nv.info._Z5dummyPi       --------------------------
	.section	.nv.info._Z5dummyPi,"",@"SHT_CUDA_INFO"
	.sectionflags	@""
	.align	4


	//----- nvinfo : EIATTR_CUDA_API_VERSION
	.align		4
        /*0000*/ 	.byte	0x04, 0x37
        /*0002*/ 	.short	(.L_7 - .L_6)
.L_6:
        /*0004*/ 	.word	0x00000082


	//----- nvinfo : EIATTR_KPARAM_INFO
	.align		4
.L_7:
        /*0008*/ 	.byte	0x04, 0x17
        /*000a*/ 	.short	(.L_9 - .L_8)
.L_8:
        /*000c*/ 	.word	0x00000000
        /*0010*/ 	.short	0x0000
        /*0012*/ 	.short	0x0000
        /*0014*/ 	.byte	0x00, 0xf5, 0x21, 0x00


	//----- nvinfo : EIATTR_SPARSE_MMA_MASK
	.align		4
.L_9:
        /*0018*/ 	.byte	0x03, 0x50
        /*001a*/ 	.short	0x0000


	//----- nvinfo : EIATTR_MAXREG_COUNT
	.align		4
        /*001c*/ 	.byte	0x03, 0x1b
        /*001e*/ 	.short	0x00ff


	//----- nvinfo : EIATTR_MERCURY_ISA_VERSION
	.align		4
        /*0020*/ 	.byte	0x03, 0x5f
        /*0022*/ 	.short	0x0101


	//----- nvinfo : EIATTR_VRC_CTA_INIT_COUNT
	.align		4
        /*0024*/ 	.byte	0x02, 0x4a
	.zero		1
	.zero		1


	//----- nvinfo : EIATTR_EXIT_INSTR_OFFSETS
	.align		4
        /*0028*/ 	.byte	0x04, 0x1c
        /*002a*/ 	.short	(.L_11 - .L_10)


	//   ....[0]....
.L_10:
        /*002c*/ 	.word	0x00000060


	//----- nvinfo : EIATTR_CBANK_PARAM_SIZE
	.align		4
.L_11:
        /*0030*/ 	.byte	0x03, 0x19
        /*0032*/ 	.short	0x0008


	//----- nvinfo : EIATTR_PARAM_CBANK
	.align		4
        /*0034*/ 	.byte	0x04, 0x0a
        /*0036*/ 	.short	(.L_13 - .L_12)
	.align		4
.L_12:
        /*0038*/ 	.word	index@(.nv.constant0._Z5dummyPi)
        /*003c*/ 	.short	0x0380
        /*003e*/ 	.short	0x0008


	//----- nvinfo : EIATTR_SW_WAR
	.align		4
.L_13:
        /*0040*/ 	.byte	0x04, 0x36
        /*0042*/ 	.short	(.L_15 - .L_14)
.L_14:
        /*0044*/ 	.word	0x00000008
.L_15:


//--------------------- .nv.callgraph             --------------------------
	.section	.nv.callgraph,"",@"SHT_CUDA_CALLGRAPH"
	.align	4
	.sectionentsize	8
	.align		4
        /*0000*/ 	.word	0x00000000
	.align		4
        /*0004*/ 	.word	0xffffffff
	.align		4
        /*0008*/ 	.word	0x00000000
	.align		4
        /*000c*/ 	.word	0xfffffffe
	.align		4
        /*0010*/ 	.word	0x00000000
	.align		4
        /*0014*/ 	.word	0xfffffffd
	.align		4
        /*0018*/ 	.word	0x00000000
	.align		4
        /*001c*/ 	.word	0xfffffffc


//--------------------- .text._Z5dummyPi          --------------------------
	.section	.text._Z5dummyPi,"ax",@progbits
	.align	128
        .global         _Z5dummyPi
        .type           _Z5dummyPi,@function
        .size           _Z5dummyPi,(.L_x_1 - _Z5dummyPi)
        .other          _Z5dummyPi,@"STO_CUDA_ENTRY STV_DEFAULT"
_Z5dummyPi:
.text._Z5dummyPi:
[----:B------:R-:W-:Y:S01]  /*0000*/  LDC R1, c[0x0][0x37c] ;  /* 0x0000df00ff017b82 */ /* 0x000fe20000000800 */
[----:B------:R-:W0:Y:S07]  /*0010*/  S2R R5, SR_TID.X ;  /* 0x0000000000057919 */ /* 0x000e2e0000002100 */
[----:B------:R-:W0:Y:S01]  /*0020*/  LDC.64 R2, c[0x0][0x380] ;  /* 0x0000e000ff027b82 */ /* 0x000e220000000a00 */
[----:B------:R-:W1:Y:S01]  /*0030*/  LDCU.64 UR4, c[0x0][0x358] ;  /* 0x00006b00ff0477ac */ /* 0x000e620008000a00 */
[----:B0-----:R-:W-:-:S05]  /*0040*/  IMAD.WIDE.U32 R2, R5, 0x4, R2 ;  /* 0x0000000405027825 */ /* 0x001fca00078e0002 */
[----:B-1----:R-:W-:Y:S01]  /*0050*/  STG.E desc[UR4][R2.64], R5 ;  /* 0x0000000502007986 */ /* 0x002fe2000c101904 */
[----:B------:R-:W-:Y:S05]  /*0060*/  EXIT ;  /* 0x000000000000794d */ /* 0x000fea0003800000 */
.L_x_0:
[----:B------:R-:W-:-:S00]  /*0070*/  BRA `(.L_x_0) ;  /* 0xfffffffc00fc7947 */ /* 0x000fc0000383ffff */
[----:B------:R-:W-:-:S00]  /*0080*/  NOP ;  /* 0x0000000000007918 */ /* 0x000fc00000000000 */
[----:B------:R-:W-:-:S00]  /*0090*/  NOP ;  /* 0x0000000000007918 */ /* 0x000fc00000000000 */
[----:B------:R-:W-:-:S00]  /*00a0*/  NOP ;  /* 0x0000000000007918 */ /* 0x000fc00000000000 */
[----:B------:R-:W-:-:S00]  /*00b0*/  NOP ;  /* 0x0000000000007918 */ /* 0x000fc00000000000 */
[----:B------:R-:W-:-:S00]  /*00c0*/  NOP ;  /* 0x0000000000007918 */ /* 0x000fc00000000000 */
[----:B------:R-:W-:-:S00]  /*00d0*/  NOP ;  /* 0x0000000000007918 */ /* 0x000fc00000000000 */
[----:B------:R-:W-:-:S00]  /*00e0*/  NOP ;  /* 0x0000000000007918 */ /* 0x000fc00000000000 */
[----:B------:R-:W-:-:S00]  /*00f0*/  NOP ;  /* 0x0000000000007918 */ /* 0x000fc00000000000 */
.L_x_1:


//--------------------- .nv.shared.reserved.0     --------------------------
	.section	.nv.shared.reserved.0,"aw",@nobits
	.weak		__nv_reservedSMEM_offset_0_alias
	.size		__nv_reservedSMEM_offset_0_alias, 0, 64
	.other		__nv_reservedSMEM_offset_0_alias,@"STO_CUDA_RESERVED_SHARED STV_DEFAULT"
__nv_reservedSMEM_offset_0_alias:
	.zero		0
	.zero		64


//--------------------- .nv.constant0._Z5dummyPi  --------------------------
	.section	.nv.constant0._Z5dummyPi,"a",@progbits
	.sectionflags	@""
	.align	4
.nv.constant0._Z5dummyPi:
	.zero		904


//--------------------- SYMBOLS --------------------------

	.type		.nv.reservedSmem.offset0,@object
	.size		.nv.reservedSmem.offset0,0x4
